//
// Generated by NVIDIA NVVM Compiler
//
// Compiler Build ID: CL-36424714
// Cuda compilation tools, release 13.0, V13.0.88
// Based on NVVM 20.0.0
//

.version 9.0
.target sm_100
.address_size 64

	// .globl	_Z13kernelRowSizePiS_S_i

.visible .entry _Z13kernelRowSizePiS_S_i(
	.param .u64 .ptr .align 1 _Z13kernelRowSizePiS_S_i_param_0,
	.param .u64 .ptr .align 1 _Z13kernelRowSizePiS_S_i_param_1,
	.param .u64 .ptr .align 1 _Z13kernelRowSizePiS_S_i_param_2,
	.param .u32 _Z13kernelRowSizePiS_S_i_param_3
)
{
	.reg .pred 	%p<2>;
	.reg .b32 	%r<10>;
	.reg .b64 	%rd<14>;

	ld.param.u64 	%rd1, [_Z13kernelRowSizePiS_S_i_param_0];
	ld.param.u64 	%rd2, [_Z13kernelRowSizePiS_S_i_param_1];
	ld.param.u64 	%rd3, [_Z13kernelRowSizePiS_S_i_param_2];
	ld.param.u32 	%r2, [_Z13kernelRowSizePiS_S_i_param_3];
	mov.u32 	%r3, %ctaid.x;
	mov.u32 	%r4, %ntid.x;
	mov.u32 	%r5, %tid.x;
	mad.lo.s32 	%r1, %r3, %r4, %r5;
	setp.ge.s32 	%p1, %r1, %r2;
	@%p1 bra 	$L__BB0_2;
	cvta.to.global.u64 	%rd4, %rd2;
	cvta.to.global.u64 	%rd5, %rd3;
	cvta.to.global.u64 	%rd6, %rd1;
	mul.wide.s32 	%rd7, %r1, 4;
	add.s64 	%rd8, %rd4, %rd7;
	ld.global.u32 	%r6, [%rd8];
	mul.wide.s32 	%rd9, %r6, 4;
	add.s64 	%rd10, %rd5, %rd9;
	atom.global.add.u32 	%r7, [%rd10+4], 1;
	add.s64 	%rd11, %rd6, %rd7;
	ld.global.u32 	%r8, [%rd11];
	mul.wide.s32 	%rd12, %r8, 4;
	add.s64 	%rd13, %rd5, %rd12;
	atom.global.add.u32 	%r9, [%rd13+4], 1;
$L__BB0_2:
	ret;

}
	// .globl	_Z12kernelRowPtrPiS_i
.visible .entry _Z12kernelRowPtrPiS_i(
	.param .u64 .ptr .align 1 _Z12kernelRowPtrPiS_i_param_0,
	.param .u64 .ptr .align 1 _Z12kernelRowPtrPiS_i_param_1,
	.param .u32 _Z12kernelRowPtrPiS_i_param_2
)
{
	.reg .pred 	%p<8>;
	.reg .b32 	%r<37>;
	.reg .b64 	%rd<16>;

	ld.param.u64 	%rd10, [_Z12kernelRowPtrPiS_i_param_0];
	ld.param.u64 	%rd9, [_Z12kernelRowPtrPiS_i_param_1];
	ld.param.u32 	%r18, [_Z12kernelRowPtrPiS_i_param_2];
	cvta.to.global.u64 	%rd1, %rd10;
	mov.u32 	%r19, %ctaid.x;
	mov.u32 	%r20, %ntid.x;
	mov.u32 	%r21, %tid.x;
	mad.lo.s32 	%r1, %r19, %r20, %r21;
	setp.gt.s32 	%p1, %r1, %r18;
	setp.lt.s32 	%p2, %r1, 0;
	or.pred  	%p3, %p1, %p2;
	@%p3 bra 	$L__BB1_7;
	cvta.to.global.u64 	%rd11, %rd9;
	mul.wide.u32 	%rd12, %r1, 4;
	add.s64 	%rd2, %rd11, %rd12;
	ld.global.u32 	%r33, [%rd2];
	add.s32 	%r3, %r1, 1;
	and.b32  	%r4, %r3, 3;
	setp.lt.u32 	%p4, %r1, 3;
	mov.b32 	%r34, 0;
	@%p4 bra 	$L__BB1_4;
	and.b32  	%r34, %r3, -4;
	neg.s32 	%r31, %r34;
	add.s64 	%rd14, %rd1, 8;
$L__BB1_3:
	ld.global.u32 	%r23, [%rd14+-8];
	add.s32 	%r24, %r33, %r23;
	st.global.u32 	[%rd2], %r24;
	ld.global.u32 	%r25, [%rd14+-4];
	add.s32 	%r26, %r24, %r25;
	st.global.u32 	[%rd2], %r26;
	ld.global.u32 	%r27, [%rd14];
	add.s32 	%r28, %r26, %r27;
	st.global.u32 	[%rd2], %r28;
	ld.global.u32 	%r29, [%rd14+4];
	add.s32 	%r33, %r28, %r29;
	st.global.u32 	[%rd2], %r33;
	add.s32 	%r31, %r31, 4;
	add.s64 	%rd14, %rd14, 16;
	setp.ne.s32 	%p5, %r31, 0;
	@%p5 bra 	$L__BB1_3;
$L__BB1_4:
	setp.eq.s32 	%p6, %r4, 0;
	@%p6 bra 	$L__BB1_7;
	mul.wide.u32 	%rd13, %r34, 4;
	add.s64 	%rd15, %rd1, %rd13;
	neg.s32 	%r35, %r4;
$L__BB1_6:
	.pragma "nounroll";
	ld.global.u32 	%r30, [%rd15];
	add.s32 	%r33, %r33, %r30;
	st.global.u32 	[%rd2], %r33;
	add.s64 	%rd15, %rd15, 4;
	add.s32 	%r35, %r35, 1;
	setp.ne.s32 	%p7, %r35, 0;
	@%p7 bra 	$L__BB1_6;
$L__BB1_7:
	ret;

}
	// .globl	_Z11kernelLowerPiS_PdS_S_S0_i
.visible .entry _Z11kernelLowerPiS_PdS_S_S0_i(
	.param .u64 .ptr .align 1 _Z11kernelLowerPiS_PdS_S_S0_i_param_0,
	.param .u64 .ptr .align 1 _Z11kernelLowerPiS_PdS_S_S0_i_param_1,
	.param .u64 .ptr .align 1 _Z11kernelLowerPiS_PdS_S_S0_i_param_2,
	.param .u64 .ptr .align 1 _Z11kernelLowerPiS_PdS_S_S0_i_param_3,
	.param .u64 .ptr .align 1 _Z11kernelLowerPiS_PdS_S_S0_i_param_4,
	.param .u64 .ptr .align 1 _Z11kernelLowerPiS_PdS_S_S0_i_param_5,
	.param .u32 _Z11kernelLowerPiS_PdS_S_S0_i_param_6
)
{
	.reg .pred 	%p<2>;
	.reg .b32 	%r<9>;
	.reg .b64 	%rd<24>;
	.reg .b64 	%fd<2>;

	ld.param.u64 	%rd1, [_Z11kernelLowerPiS_PdS_S_S0_i_param_0];
	ld.param.u64 	%rd2, [_Z11kernelLowerPiS_PdS_S_S0_i_param_1];
	ld.param.u64 	%rd3, [_Z11kernelLowerPiS_PdS_S_S0_i_param_2];
	ld.param.u64 	%rd4, [_Z11kernelLowerPiS_PdS_S_S0_i_param_3];
	ld.param.u64 	%rd5, [_Z11kernelLowerPiS_PdS_S_S0_i_param_4];
	ld.param.u64 	%rd6, [_Z11kernelLowerPiS_PdS_S_S0_i_param_5];
	ld.param.u32 	%r2, [_Z11kernelLowerPiS_PdS_S_S0_i_param_6];
	mov.u32 	%r3, %ctaid.x;
	mov.u32 	%r4, %ntid.x;
	mov.u32 	%r5, %tid.x;
	mad.lo.s32 	%r1, %r3, %r4, %r5;
	setp.ge.s32 	%p1, %r1, %r2;
	@%p1 bra 	$L__BB2_2;
	cvta.to.global.u64 	%rd7, %rd1;
	cvta.to.global.u64 	%rd8, %rd2;
	cvta.to.global.u64 	%rd9, %rd4;
	cvta.to.global.u64 	%rd10, %rd3;
	cvta.to.global.u64 	%rd11, %rd6;
	cvta.to.global.u64 	%rd12, %rd5;
	mul.wide.s32 	%rd13, %r1, 4;
	add.s64 	%rd14, %rd7, %rd13;
	ld.global.u32 	%r6, [%rd14];
	add.s64 	%rd15, %rd8, %rd13;
	ld.global.u32 	%r7, [%rd15];
	mul.wide.s32 	%rd16, %r6, 4;
	add.s64 	%rd17, %rd9, %rd16;
	atom.global.add.u32 	%r8, [%rd17], 1;
	mul.wide.s32 	%rd18, %r1, 8;
	add.s64 	%rd19, %rd10, %rd18;
	ld.global.f64 	%fd1, [%rd19];
	mul.wide.s32 	%rd20, %r8, 8;
	add.s64 	%rd21, %rd11, %rd20;
	st.global.f64 	[%rd21], %fd1;
	mul.wide.s32 	%rd22, %r8, 4;
	add.s64 	%rd23, %rd12, %rd22;
	st.global.u32 	[%rd23], %r7;
$L__BB2_2:
	ret;

}
	// .globl	_Z10kernelDiagPdPiS0_S_i
.visible .entry _Z10kernelDiagPdPiS0_S_i(
	.param .u64 .ptr .align 1 _Z10kernelDiagPdPiS0_S_i_param_0,
	.param .u64 .ptr .align 1 _Z10kernelDiagPdPiS0_S_i_param_1,
	.param .u64 .ptr .align 1 _Z10kernelDiagPdPiS0_S_i_param_2,
	.param .u64 .ptr .align 1 _Z10kernelDiagPdPiS0_S_i_param_3,
	.param .u32 _Z10kernelDiagPdPiS0_S_i_param_4
)
{
	.reg .pred 	%p<2>;
	.reg .b32 	%r<7>;
	.reg .b64 	%rd<17>;
	.reg .b64 	%fd<2>;

	ld.param.u64 	%rd1, [_Z10kernelDiagPdPiS0_S_i_param_0];
	ld.param.u64 	%rd2, [_Z10kernelDiagPdPiS0_S_i_param_1];
	ld.param.u64 	%rd3, [_Z10kernelDiagPdPiS0_S_i_param_2];
	ld.param.u64 	%rd4, [_Z10kernelDiagPdPiS0_S_i_param_3];
	ld.param.u32 	%r2, [_Z10kernelDiagPdPiS0_S_i_param_4];
	mov.u32 	%r3, %ctaid.x;
	mov.u32 	%r4, %ntid.x;
	mov.u32 	%r5, %tid.x;
	mad.lo.s32 	%r1, %r3, %r4, %r5;
	setp.ge.s32 	%p1, %r1, %r2;
	@%p1 bra 	$L__BB3_2;
	cvta.to.global.u64 	%rd5, %rd2;
	cvta.to.global.u64 	%rd6, %rd1;
	cvta.to.global.u64 	%rd7, %rd4;
	cvta.to.global.u64 	%rd8, %rd3;
	mul.wide.s32 	%rd9, %r1, 4;
	add.s64 	%rd10, %rd5, %rd9;
	atom.global.add.u32 	%r6, [%rd10], 1;
	mul.wide.s32 	%rd11, %r1, 8;
	add.s64 	%rd12, %rd6, %rd11;
	ld.global.f64 	%fd1, [%rd12];
	mul.wide.s32 	%rd13, %r6, 8;
	add.s64 	%rd14, %rd7, %rd13;
	st.global.f64 	[%rd14], %fd1;
	mul.wide.s32 	%rd15, %r6, 4;
	add.s64 	%rd16, %rd8, %rd15;
	st.global.u32 	[%rd16], %r1;
$L__BB3_2:
	ret;

}
	// .globl	_Z11kernelUpperPiS_PdS_S_S0_i
.visible .entry _Z11kernelUpperPiS_PdS_S_S0_i(
	.param .u64 .ptr .align 1 _Z11kernelUpperPiS_PdS_S_S0_i_param_0,
	.param .u64 .ptr .align 1 _Z11kernelUpperPiS_PdS_S_S0_i_param_1,
	.param .u64 .ptr .align 1 _Z11kernelUpperPiS_PdS_S_S0_i_param_2,
	.param .u64 .ptr .align 1 _Z11kernelUpperPiS_PdS_S_S0_i_param_3,
	.param .u64 .ptr .align 1 _Z11kernelUpperPiS_PdS_S_S0_i_param_4,
	.param .u64 .ptr .align 1 _Z11kernelUpperPiS_PdS_S_S0_i_param_5,
	.param .u32 _Z11kernelUpperPiS_PdS_S_S0_i_param_6
)
{
	.reg .pred 	%p<2>;
	.reg .b32 	%r<9>;
	.reg .b64 	%rd<24>;
	.reg .b64 	%fd<2>;

	ld.param.u64 	%rd1, [_Z11kernelUpperPiS_PdS_S_S0_i_param_0];
	ld.param.u64 	%rd2, [_Z11kernelUpperPiS_PdS_S_S0_i_param_1];
	ld.param.u64 	%rd3, [_Z11kernelUpperPiS_PdS_S_S0_i_param_2];
	ld.param.u64 	%rd4, [_Z11kernelUpperPiS_PdS_S_S0_i_param_3];
	ld.param.u64 	%rd5, [_Z11kernelUpperPiS_PdS_S_S0_i_param_4];
	ld.param.u64 	%rd6, [_Z11kernelUpperPiS_PdS_S_S0_i_param_5];
	ld.param.u32 	%r2, [_Z11kernelUpperPiS_PdS_S_S0_i_param_6];
	mov.u32 	%r3, %ctaid.x;
	mov.u32 	%r4, %ntid.x;
	mov.u32 	%r5, %tid.x;
	mad.lo.s32 	%r1, %r3, %r4, %r5;
	setp.ge.s32 	%p1, %r1, %r2;
	@%p1 bra 	$L__BB4_2;
	cvta.to.global.u64 	%rd7, %rd2;
	cvta.to.global.u64 	%rd8, %rd1;
	cvta.to.global.u64 	%rd9, %rd4;
	cvta.to.global.u64 	%rd10, %rd3;
	cvta.to.global.u64 	%rd11, %rd6;
	cvta.to.global.u64 	%rd12, %rd5;
	mul.wide.s32 	%rd13, %r1, 4;
	add.s64 	%rd14, %rd7, %rd13;
	ld.global.u32 	%r6, [%rd14];
	add.s64 	%rd15, %rd8, %rd13;
	ld.global.u32 	%r7, [%rd15];
	mul.wide.s32 	%rd16, %r6, 4;
	add.s64 	%rd17, %rd9, %rd16;
	atom.global.add.u32 	%r8, [%rd17], 1;
	mul.wide.s32 	%rd18, %r1, 8;
	add.s64 	%rd19, %rd10, %rd18;
	ld.global.f64 	%fd1, [%rd19];
	mul.wide.s32 	%rd20, %r8, 8;
	add.s64 	%rd21, %rd11, %rd20;
	st.global.f64 	[%rd21], %fd1;
	mul.wide.s32 	%rd22, %r8, 4;
	add.s64 	%rd23, %rd12, %rd22;
	st.global.u32 	[%rd23], %r7;
$L__BB4_2:
	ret;

}


// ===== COMPILED SASS (sm_100) =====

	.target	sm_100

	.elftype	@"ET_EXEC"


//--------------------- .note.nv.tkinfo           --------------------------
	.section	.note.nv.tkinfo,"",@"SHT_NOTE"
	.sectionflags	@"SHF_NOTE_NV_TKINFO"
	.tkinfo
        /*0018*/ 	.word	0x00000002
        /*0030*/ 	.string	""
        /*0030*/ 	.string	"ptxas"
        /*0030*/ 	.string	"Cuda compilation tools, release 13.0, V13.0.88"
        /*0030*/ 	.string	"Build cuda_13.0.r13.0/compiler.36424714_0"
        /*0030*/ 	.string	"-arch sm_100 -m 64 "



//--------------------- .note.nv.cuinfo           --------------------------
	.section	.note.nv.cuinfo,"",@"SHT_NOTE"
	.sectionflags	@"SHF_NOTE_NV_CUINFO"
        /*0018*/ 	.short	0x0002
        /*001a*/ 	.short	0x0064
        /*001c*/ 	.short	0x0082
	.zero		2


//--------------------- .nv.info                  --------------------------
	.section	.nv.info,"",@"SHT_CUDA_INFO"
	.align	4


	//----- nvinfo : EIATTR_REGCOUNT
	.align		4
        /*0000*/ 	.byte	0x04, 0x2f
        /*0002*/ 	.short	(.L_1 - .L_0)
	.align		4
.L_0:
        /*0004*/ 	.word	index@(_Z13kernelRowSizePiS_S_i)
        /*0008*/ 	.word	0x00000010


	//----- nvinfo : EIATTR_FRAME_SIZE
	.align		4
.L_1:
        /*000c*/ 	.byte	0x04, 0x11
        /*000e*/ 	.short	(.L_3 - .L_2)
	.align		4
.L_2:
        /*0010*/ 	.word	index@(_Z13kernelRowSizePiS_S_i)
        /*0014*/ 	.word	0x00000000


	//----- nvinfo : EIATTR_REGCOUNT
	.align		4
.L_3:
        /*0018*/ 	.byte	0x04, 0x2f
        /*001a*/ 	.short	(.L_5 - .L_4)
	.align		4
.L_4:
        /*001c*/ 	.word	index@(_Z12kernelRowPtrPiS_i)
        /*0020*/ 	.word	0x00000012


	//----- nvinfo : EIATTR_FRAME_SIZE
	.align		4
.L_5:
        /*0024*/ 	.byte	0x04, 0x11
        /*0026*/ 	.short	(.L_7 - .L_6)
	.align		4
.L_6:
        /*0028*/ 	.word	index@(_Z12kernelRowPtrPiS_i)
        /*002c*/ 	.word	0x00000000


	//----- nvinfo : EIATTR_REGCOUNT
	.align		4
.L_7:
        /*0030*/ 	.byte	0x04, 0x2f
        /*0032*/ 	.short	(.L_9 - .L_8)
	.align		4
.L_8:
        /*0034*/ 	.word	index@(_Z11kernelLowerPiS_PdS_S_S0_i)
        /*0038*/ 	.word	0x00000010


	//----- nvinfo : EIATTR_FRAME_SIZE
	.align		4
.L_9:
        /*003c*/ 	.byte	0x04, 0x11
        /*003e*/ 	.short	(.L_11 - .L_10)
	.align		4
.L_10:
        /*0040*/ 	.word	index@(_Z11kernelLowerPiS_PdS_S_S0_i)
        /*0044*/ 	.word	0x00000000


	//----- nvinfo : EIATTR_REGCOUNT
	.align		4
.L_11:
        /*0048*/ 	.byte	0x04, 0x2f
        /*004a*/ 	.short	(.L_13 - .L_12)
	.align		4
.L_12:
        /*004c*/ 	.word	index@(_Z10kernelDiagPdPiS0_S_i)
        /*0050*/ 	.word	0x00000010


	//----- nvinfo : EIATTR_FRAME_SIZE
	.align		4
.L_13:
        /*0054*/ 	.byte	0x04, 0x11
        /*0056*/ 	.short	(.L_15 - .L_14)
	.align		4
.L_14:
        /*0058*/ 	.word	index@(_Z10kernelDiagPdPiS0_S_i)
        /*005c*/ 	.word	0x00000000


	//----- nvinfo : EIATTR_REGCOUNT
	.align		4
.L_15:
        /*0060*/ 	.byte	0x04, 0x2f
        /*0062*/ 	.short	(.L_17 - .L_16)
	.align		4
.L_16:
        /*0064*/ 	.word	index@(_Z11kernelUpperPiS_PdS_S_S0_i)
        /*0068*/ 	.word	0x00000010


	//----- nvinfo : EIATTR_FRAME_SIZE
	.align		4
.L_17:
        /*006c*/ 	.byte	0x04, 0x11
        /*006e*/ 	.short	(.L_19 - .L_18)
	.align		4
.L_18:
        /*0070*/ 	.word	index@(_Z11kernelUpperPiS_PdS_S_S0_i)
        /*0074*/ 	.word	0x00000000


	//----- nvinfo : EIATTR_MIN_STACK_SIZE
	.align		4
.L_19:
        /*0078*/ 	.byte	0x04, 0x12
        /*007a*/ 	.short	(.L_21 - .L_20)
	.align		4
.L_20:
        /*007c*/ 	.word	index@(_Z11kernelUpperPiS_PdS_S_S0_i)
        /*0080*/ 	.word	0x00000000


	//----- nvinfo : EIATTR_MIN_STACK_SIZE
	.align		4
.L_21:
        /*0084*/ 	.byte	0x04, 0x12
        /*0086*/ 	.short	(.L_23 - .L_22)
	.align		4
.L_22:
        /*0088*/ 	.word	index@(_Z10kernelDiagPdPiS0_S_i)
        /*008c*/ 	.word	0x00000000


	//----- nvinfo : EIATTR_MIN_STACK_SIZE
	.align		4
.L_23:
        /*0090*/ 	.byte	0x04, 0x12
        /*0092*/ 	.short	(.L_25 - .L_24)
	.align		4
.L_24:
        /*0094*/ 	.word	index@(_Z11kernelLowerPiS_PdS_S_S0_i)
        /*0098*/ 	.word	0x00000000


	//----- nvinfo : EIATTR_MIN_STACK_SIZE
	.align		4
.L_25:
        /*009c*/ 	.byte	0x04, 0x12
        /*009e*/ 	.short	(.L_27 - .L_26)
	.align		4
.L_26:
        /*00a0*/ 	.word	index@(_Z12kernelRowPtrPiS_i)
        /*00a4*/ 	.word	0x00000000


	//----- nvinfo : EIATTR_MIN_STACK_SIZE
	.align		4
.L_27:
        /*00a8*/ 	.byte	0x04, 0x12
        /*00aa*/ 	.short	(.L_29 - .L_28)
	.align		4
.L_28:
        /*00ac*/ 	.word	index@(_Z13kernelRowSizePiS_S_i)
        /*00b0*/ 	.word	0x00000000
.L_29:


//--------------------- .nv.compat                --------------------------
	.section	.nv.compat,"",@"SHT_CUDA_COMPAT_INFO"
	.align	4
        /*0000*/ 	.byte	0x02, 0x09, 0x00, 0x00, 0x02, 0x02, 0x01, 0x00, 0x02, 0x05, 0x05, 0x00, 0x03, 0x07, 0x01, 0x01
        /*0010*/ 	.byte	0x02, 0x03, 0x00, 0x00, 0x02, 0x06, 0x01, 0x00, 0x04, 0x0b, 0x08, 0x00, 0x09, 0x00, 0x00, 0x00
        /*0020*/ 	.byte	0x00, 0x00, 0x00, 0x00


//--------------------- .nv.info._Z11kernelUpperPiS_PdS_S_S0_i --------------------------
	.section	.nv.info._Z11kernelUpperPiS_PdS_S_S0_i,"",@"SHT_CUDA_INFO"
	.sectionflags	@""
	.align	4


	//----- nvinfo : EIATTR_CUDA_API_VERSION
	.align		4
        /*0000*/ 	.byte	0x04, 0x37
        /*0002*/ 	.short	(.L_31 - .L_30)
.L_30:
        /*0004*/ 	.word	0x00000082


	//----- nvinfo : EIATTR_KPARAM_INFO
	.align		4
.L_31:
        /*0008*/ 	.byte	0x04, 0x17
        /*000a*/ 	.short	(.L_33 - .L_32)
.L_32:
        /*000c*/ 	.word	0x00000000
        /*0010*/ 	.short	0x0006
        /*0012*/ 	.short	0x0030
        /*0014*/ 	.byte	0x00, 0xf0, 0x11, 0x00


	//----- nvinfo : EIATTR_KPARAM_INFO
	.align		4
.L_33:
        /*0018*/ 	.byte	0x04, 0x17
        /*001a*/ 	.short	(.L_35 - .L_34)
.L_34:
        /*001c*/ 	.word	0x00000000
        /*0020*/ 	.short	0x0005
        /*0022*/ 	.short	0x0028
        /*0024*/ 	.byte	0x00, 0xf5, 0x21, 0x00


	//----- nvinfo : EIATTR_KPARAM_INFO
	.align		4
.L_35:
        /*0028*/ 	.byte	0x04, 0x17
        /*002a*/ 	.short	(.L_37 - .L_36)
.L_36:
        /*002c*/ 	.word	0x00000000
        /*0030*/ 	.short	0x0004
        /*0032*/ 	.short	0x0020
        /*0034*/ 	.byte	0x00, 0xf5, 0x21, 0x00


	//----- nvinfo : EIATTR_KPARAM_INFO
	.align		4
.L_37:
        /*0038*/ 	.byte	0x04, 0x17
        /*003a*/ 	.short	(.L_39 - .L_38)
.L_38:
        /*003c*/ 	.word	0x00000000
        /*0040*/ 	.short	0x0003
        /*0042*/ 	.short	0x0018
        /*0044*/ 	.byte	0x00, 0xf5, 0x21, 0x00


	//----- nvinfo : EIATTR_KPARAM_INFO
	.align		4
.L_39:
        /*0048*/ 	.byte	0x04, 0x17
        /*004a*/ 	.short	(.L_41 - .L_40)
.L_40:
        /*004c*/ 	.word	0x00000000
        /*0050*/ 	.short	0x0002
        /*0052*/ 	.short	0x0010
        /*0054*/ 	.byte	0x00, 0xf5, 0x21, 0x00


	//----- nvinfo : EIATTR_KPARAM_INFO
	.align		4
.L_41:
        /*0058*/ 	.byte	0x04, 0x17
        /*005a*/ 	.short	(.L_43 - .L_42)
.L_42:
        /*005c*/ 	.word	0x00000000
        /*0060*/ 	.short	0x0001
        /*0062*/ 	.short	0x0008
        /*0064*/ 	.byte	0x00, 0xf5, 0x21, 0x00


	//----- nvinfo : EIATTR_KPARAM_INFO
	.align		4
.L_43:
        /*0068*/ 	.byte	0x04, 0x17
        /*006a*/ 	.short	(.L_45 - .L_44)
.L_44:
        /*006c*/ 	.word	0x00000000
        /*0070*/ 	.short	0x0000
        /*0072*/ 	.short	0x0000
        /*0074*/ 	.byte	0x00, 0xf5, 0x21, 0x00


	//----- nvinfo : EIATTR_SPARSE_MMA_MASK
	.align		4
.L_45:
        /*0078*/ 	.byte	0x03, 0x50
        /*007a*/ 	.short	0x0000


	//----- nvinfo : EIATTR_MAXREG_COUNT
	.align		4
        /*007c*/ 	.byte	0x03, 0x1b
        /*007e*/ 	.short	0x00ff


	//----- nvinfo : EIATTR_MERCURY_ISA_VERSION
	.align		4
        /*0080*/ 	.byte	0x03, 0x5f
        /*0082*/ 	.short	0x0101


	//----- nvinfo : EIATTR_VRC_CTA_INIT_COUNT
	.align		4
        /*0084*/ 	.byte	0x02, 0x4a
	.zero		1
	.zero		1


	//----- nvinfo : EIATTR_EXIT_INSTR_OFFSETS
	.align		4
        /*0088*/ 	.byte	0x04, 0x1c
        /*008a*/ 	.short	(.L_47 - .L_46)


	//   ....[0]....
.L_46:
        /*008c*/ 	.word	0x00000070


	//   ....[1]....
        /*0090*/ 	.word	0x000001c0


	//----- nvinfo : EIATTR_CBANK_PARAM_SIZE
	.align		4
.L_47:
        /*0094*/ 	.byte	0x03, 0x19
        /*0096*/ 	.short	0x0034


	//----- nvinfo : EIATTR_PARAM_CBANK
	.align		4
        /*0098*/ 	.byte	0x04, 0x0a
        /*009a*/ 	.short	(.L_49 - .L_48)
	.align		4
.L_48:
        /*009c*/ 	.word	index@(.nv.constant0._Z11kernelUpperPiS_PdS_S_S0_i)
        /*00a0*/ 	.short	0x0380
        /*00a2*/ 	.short	0x0034


	//----- nvinfo : EIATTR_SW_WAR
	.align		4
.L_49:
        /*00a4*/ 	.byte	0x04, 0x36
        /*00a6*/ 	.short	(.L_51 - .L_50)
.L_50:
        /*00a8*/ 	.word	0x00000008
.L_51:


//--------------------- .nv.info._Z10kernelDiagPdPiS0_S_i --------------------------
	.section	.nv.info._Z10kernelDiagPdPiS0_S_i,"",@"SHT_CUDA_INFO"
	.sectionflags	@""
	.align	4


	//----- nvinfo : EIATTR_CUDA_API_VERSION
	.align		4
        /*0000*/ 	.byte	0x04, 0x37
        /*0002*/ 	.short	(.L_53 - .L_52)
.L_52:
        /*0004*/ 	.word	0x00000082


	//----- nvinfo : EIATTR_KPARAM_INFO
	.align		4
.L_53:
        /*0008*/ 	.byte	0x04, 0x17
        /*000a*/ 	.short	(.L_55 - .L_54)
.L_54:
        /*000c*/ 	.word	0x00000000
        /*0010*/ 	.short	0x0004
        /*0012*/ 	.short	0x0020
        /*0014*/ 	.byte	0x00, 0xf0, 0x11, 0x00


	//----- nvinfo : EIATTR_KPARAM_INFO
	.align		4
.L_55:
        /*0018*/ 	.byte	0x04, 0x17
        /*001a*/ 	.short	(.L_57 - .L_56)
.L_56:
        /*001c*/ 	.word	0x00000000
        /*0020*/ 	.short	0x0003
        /*0022*/ 	.short	0x0018
        /*0024*/ 	.byte	0x00, 0xf5, 0x21, 0x00


	//----- nvinfo : EIATTR_KPARAM_INFO
	.align		4
.L_57:
        /*0028*/ 	.byte	0x04, 0x17
        /*002a*/ 	.short	(.L_59 - .L_58)
.L_58:
        /*002c*/ 	.word	0x00000000
        /*0030*/ 	.short	0x0002
        /*0032*/ 	.short	0x0010
        /*0034*/ 	.byte	0x00, 0xf5, 0x21, 0x00


	//----- nvinfo : EIATTR_KPARAM_INFO
	.align		4
.L_59:
        /*0038*/ 	.byte	0x04, 0x17
        /*003a*/ 	.short	(.L_61 - .L_60)
.L_60:
        /*003c*/ 	.word	0x00000000
        /*0040*/ 	.short	0x0001
        /*0042*/ 	.short	0x0008
        /*0044*/ 	.byte	0x00, 0xf5, 0x21, 0x00


	//----- nvinfo : EIATTR_KPARAM_INFO
	.align		4
.L_61:
        /*0048*/ 	.byte	0x04, 0x17
        /*004a*/ 	.short	(.L_63 - .L_62)
.L_62:
        /*004c*/ 	.word	0x00000000
        /*0050*/ 	.short	0x0000
        /*0052*/ 	.short	0x0000
        /*0054*/ 	.byte	0x00, 0xf5, 0x21, 0x00


	//----- nvinfo : EIATTR_SPARSE_MMA_MASK
	.align		4
.L_63:
        /*0058*/ 	.byte	0x03, 0x50
        /*005a*/ 	.short	0x0000


	//----- nvinfo : EIATTR_MAXREG_COUNT
	.align		4
        /*005c*/ 	.byte	0x03, 0x1b
        /*005e*/ 	.short	0x00ff


	//----- nvinfo : EIATTR_MERCURY_ISA_VERSION
	.align		4
        /*0060*/ 	.byte	0x03, 0x5f
        /*0062*/ 	.short	0x0101


	//----- nvinfo : EIATTR_VRC_CTA_INIT_COUNT
	.align		4
        /*0064*/ 	.byte	0x02, 0x4a
	.zero		1
	.zero		1


	//----- nvinfo : EIATTR_EXIT_INSTR_OFFSETS
	.align		4
        /*0068*/ 	.byte	0x04, 0x1c
        /*006a*/ 	.short	(.L_65 - .L_64)


	//   ....[0]....
.L_64:
        /*006c*/ 	.word	0x00000070


	//   ....[1]....
        /*0070*/ 	.word	0x00000160


	//----- nvinfo : EIATTR_CBANK_PARAM_SIZE
	.align		4
.L_65:
        /*0074*/ 	.byte	0x03, 0x19
        /*0076*/ 	.short	0x0024


	//----- nvinfo : EIATTR_PARAM_CBANK
	.align		4
        /*0078*/ 	.byte	0x04, 0x0a
        /*007a*/ 	.short	(.L_67 - .L_66)
	.align		4
.L_66:
        /*007c*/ 	.word	index@(.nv.constant0._Z10kernelDiagPdPiS0_S_i)
        /*0080*/ 	.short	0x0380
        /*0082*/ 	.short	0x0024


	//----- nvinfo : EIATTR_SW_WAR
	.align		4
.L_67:
        /*0084*/ 	.byte	0x04, 0x36
        /*0086*/ 	.short	(.L_69 - .L_68)
.L_68:
        /*0088*/ 	.word	0x00000008
.L_69:


//--------------------- .nv.info._Z11kernelLowerPiS_PdS_S_S0_i --------------------------
	.section	.nv.info._Z11kernelLowerPiS_PdS_S_S0_i,"",@"SHT_CUDA_INFO"
	.sectionflags	@""
	.align	4


	//----- nvinfo : EIATTR_CUDA_API_VERSION
	.align		4
        /*0000*/ 	.byte	0x04, 0x37
        /*0002*/ 	.short	(.L_71 - .L_70)
.L_70:
        /*0004*/ 	.word	0x00000082


	//----- nvinfo : EIATTR_KPARAM_INFO
	.align		4
.L_71:
        /*0008*/ 	.byte	0x04, 0x17
        /*000a*/ 	.short	(.L_73 - .L_72)
.L_72:
        /*000c*/ 	.word	0x00000000
        /*0010*/ 	.short	0x0006
        /*0012*/ 	.short	0x0030
        /*0014*/ 	.byte	0x00, 0xf0, 0x11, 0x00


	//----- nvinfo : EIATTR_KPARAM_INFO
	.align		4
.L_73:
        /*0018*/ 	.byte	0x04, 0x17
        /*001a*/ 	.short	(.L_75 - .L_74)
.L_74:
        /*001c*/ 	.word	0x00000000
        /*0020*/ 	.short	0x0005
        /*0022*/ 	.short	0x0028
        /*0024*/ 	.byte	0x00, 0xf5, 0x21, 0x00


	//----- nvinfo : EIATTR_KPARAM_INFO
	.align		4
.L_75:
        /*0028*/ 	.byte	0x04, 0x17
        /*002a*/ 	.short	(.L_77 - .L_76)
.L_76:
        /*002c*/ 	.word	0x00000000
        /*0030*/ 	.short	0x0004
        /*0032*/ 	.short	0x0020
        /*0034*/ 	.byte	0x00, 0xf5, 0x21, 0x00


	//----- nvinfo : EIATTR_KPARAM_INFO
	.align		4
.L_77:
        /*0038*/ 	.byte	0x04, 0x17
        /*003a*/ 	.short	(.L_79 - .L_78)
.L_78:
        /*003c*/ 	.word	0x00000000
        /*0040*/ 	.short	0x0003
        /*0042*/ 	.short	0x0018
        /*0044*/ 	.byte	0x00, 0xf5, 0x21, 0x00


	//----- nvinfo : EIATTR_KPARAM_INFO
	.align		4
.L_79:
        /*0048*/ 	.byte	0x04, 0x17
        /*004a*/ 	.short	(.L_81 - .L_80)
.L_80:
        /*004c*/ 	.word	0x00000000
        /*0050*/ 	.short	0x0002
        /*0052*/ 	.short	0x0010
        /*0054*/ 	.byte	0x00, 0xf5, 0x21, 0x00


	//----- nvinfo : EIATTR_KPARAM_INFO
	.align		4
.L_81:
        /*0058*/ 	.byte	0x04, 0x17
        /*005a*/ 	.short	(.L_83 - .L_82)
.L_82:
        /*005c*/ 	.word	0x00000000
        /*0060*/ 	.short	0x0001
        /*0062*/ 	.short	0x0008
        /*0064*/ 	.byte	0x00, 0xf5, 0x21, 0x00


	//----- nvinfo : EIATTR_KPARAM_INFO
	.align		4
.L_83:
        /*0068*/ 	.byte	0x04, 0x17
        /*006a*/ 	.short	(.L_85 - .L_84)
.L_84:
        /*006c*/ 	.word	0x00000000
        /*0070*/ 	.short	0x0000
        /*0072*/ 	.short	0x0000
        /*0074*/ 	.byte	0x00, 0xf5, 0x21, 0x00


	//----- nvinfo : EIATTR_SPARSE_MMA_MASK
	.align		4
.L_85:
        /*0078*/ 	.byte	0x03, 0x50
        /*007a*/ 	.short	0x0000


	//----- nvinfo : EIATTR_MAXREG_COUNT
	.align		4
        /*007c*/ 	.byte	0x03, 0x1b
        /*007e*/ 	.short	0x00ff


	//----- nvinfo : EIATTR_MERCURY_ISA_VERSION
	.align		4
        /*0080*/ 	.byte	0x03, 0x5f
        /*0082*/ 	.short	0x0101


	//----- nvinfo : EIATTR_VRC_CTA_INIT_COUNT
	.align		4
        /*0084*/ 	.byte	0x02, 0x4a
	.zero		1
	.zero		1


	//----- nvinfo : EIATTR_EXIT_INSTR_OFFSETS
	.align		4
        /*0088*/ 	.byte	0x04, 0x1c
        /*008a*/ 	.short	(.L_87 - .L_86)


	//   ....[0]....
.L_86:
        /*008c*/ 	.word	0x00000070


	//   ....[1]....
        /*0090*/ 	.word	0x000001c0


	//----- nvinfo : EIATTR_CBANK_PARAM_SIZE
	.align		4
.L_87:
        /*0094*/ 	.byte	0x03, 0x19
        /*0096*/ 	.short	0x0034


	//----- nvinfo : EIATTR_PARAM_CBANK
	.align		4
        /*0098*/ 	.byte	0x04, 0x0a
        /*009a*/ 	.short	(.L_89 - .L_88)
	.align		4
.L_88:
        /*009c*/ 	.word	index@(.nv.constant0._Z11kernelLowerPiS_PdS_S_S0_i)
        /*00a0*/ 	.short	0x0380
        /*00a2*/ 	.short	0x0034


	//----- nvinfo : EIATTR_SW_WAR
	.align		4
.L_89:
        /*00a4*/ 	.byte	0x04, 0x36
        /*00a6*/ 	.short	(.L_91 - .L_90)
.L_90:
        /*00a8*/ 	.word	0x00000008
.L_91:


//--------------------- .nv.info._Z12kernelRowPtrPiS_i --------------------------
	.section	.nv.info._Z12kernelRowPtrPiS_i,"",@"SHT_CUDA_INFO"
	.sectionflags	@""
	.align	4


	//----- nvinfo : EIATTR_CUDA_API_VERSION
	.align		4
        /*0000*/ 	.byte	0x04, 0x37
        /*0002*/ 	.short	(.L_93 - .L_92)
.L_92:
        /*0004*/ 	.word	0x00000082


	//----- nvinfo : EIATTR_KPARAM_INFO
	.align		4
.L_93:
        /*0008*/ 	.byte	0x04, 0x17
        /*000a*/ 	.short	(.L_95 - .L_94)
.L_94:
        /*000c*/ 	.word	0x00000000
        /*0010*/ 	.short	0x0002
        /*0012*/ 	.short	0x0010
        /*0014*/ 	.byte	0x00, 0xf0, 0x11, 0x00


	//----- nvinfo : EIATTR_KPARAM_INFO
	.align		4
.L_95:
        /*0018*/ 	.byte	0x04, 0x17
        /*001a*/ 	.short	(.L_97 - .L_96)
.L_96:
        /*001c*/ 	.word	0x00000000
        /*0020*/ 	.short	0x0001
        /*0022*/ 	.short	0x0008
        /*0024*/ 	.byte	0x00, 0xf5, 0x21, 0x00


	//----- nvinfo : EIATTR_KPARAM_INFO
	.align		4
.L_97:
        /*0028*/ 	.byte	0x04, 0x17
        /*002a*/ 	.short	(.L_99 - .L_98)
.L_98:
        /*002c*/ 	.word	0x00000000
        /*0030*/ 	.short	0x0000
        /*0032*/ 	.short	0x0000
        /*0034*/ 	.byte	0x00, 0xf5, 0x21, 0x00


	//----- nvinfo : EIATTR_SPARSE_MMA_MASK
	.align		4
.L_99:
        /*0038*/ 	.byte	0x03, 0x50
        /*003a*/ 	.short	0x0000


	//----- nvinfo : EIATTR_MAXREG_COUNT
	.align		4
        /*003c*/ 	.byte	0x03, 0x1b
        /*003e*/ 	.short	0x00ff


	//----- nvinfo : EIATTR_MERCURY_ISA_VERSION
	.align		4
        /*0040*/ 	.byte	0x03, 0x5f
        /*0042*/ 	.short	0x0101


	//----- nvinfo : EIATTR_VRC_CTA_INIT_COUNT
	.align		4
        /*0044*/ 	.byte	0x02, 0x4a
	.zero		1
	.zero		1


	//----- nvinfo : EIATTR_EXIT_INSTR_OFFSETS
	.align		4
        /*0048*/ 	.byte	0x04, 0x1c
        /*004a*/ 	.short	(.L_101 - .L_100)


	//   ....[0]....
.L_100:
        /*004c*/ 	.word	0x00000080


	//   ....[1]....
        /*0050*/ 	.word	0x000002f0


	//   ....[2]....
        /*0054*/ 	.word	0x000003b0


	//----- nvinfo : EIATTR_CRS_STACK_SIZE
	.align		4
.L_101:
        /*0058*/ 	.byte	0x04, 0x1e
        /*005a*/ 	.short	(.L_103 - .L_102)
.L_102:
        /*005c*/ 	.word	0x00000000


	//----- nvinfo : EIATTR_CBANK_PARAM_SIZE
	.align		4
.L_103:
        /*0060*/ 	.byte	0x03, 0x19
        /*0062*/ 	.short	0x0014


	//----- nvinfo : EIATTR_PARAM_CBANK
	.align		4
        /*0064*/ 	.byte	0x04, 0x0a
        /*0066*/ 	.short	(.L_105 - .L_104)
	.align		4
.L_104:
        /*0068*/ 	.word	index@(.nv.constant0._Z12kernelRowPtrPiS_i)
        /*006c*/ 	.short	0x0380
        /*006e*/ 	.short	0x0014


	//----- nvinfo : EIATTR_SW_WAR
	.align		4
.L_105:
        /*0070*/ 	.byte	0x04, 0x36
        /*0072*/ 	.short	(.L_107 - .L_106)
.L_106:
        /*0074*/ 	.word	0x00000008
.L_107:


//--------------------- .nv.info._Z13kernelRowSizePiS_S_i --------------------------
	.section	.nv.info._Z13kernelRowSizePiS_S_i,"",@"SHT_CUDA_INFO"
	.sectionflags	@""
	.align	4


	//----- nvinfo : EIATTR_CUDA_API_VERSION
	.align		4
        /*0000*/ 	.byte	0x04, 0x37
        /*0002*/ 	.short	(.L_109 - .L_108)
.L_108:
        /*0004*/ 	.word	0x00000082


	//----- nvinfo : EIATTR_KPARAM_INFO
	.align		4
.L_109:
        /*0008*/ 	.byte	0x04, 0x17
        /*000a*/ 	.short	(.L_111 - .L_110)
.L_110:
        /*000c*/ 	.word	0x00000000
        /*0010*/ 	.short	0x0003
        /*0012*/ 	.short	0x0018
        /*0014*/ 	.byte	0x00, 0xf0, 0x11, 0x00


	//----- nvinfo : EIATTR_KPARAM_INFO
	.align		4
.L_111:
        /*0018*/ 	.byte	0x04, 0x17
        /*001a*/ 	.short	(.L_113 - .L_112)
.L_112:
        /*001c*/ 	.word	0x00000000
        /*0020*/ 	.short	0x0002
        /*0022*/ 	.short	0x0010
        /*0024*/ 	.byte	0x00, 0xf5, 0x21, 0x00


	//----- nvinfo : EIATTR_KPARAM_INFO
	.align		4
.L_113:
        /*0028*/ 	.byte	0x04, 0x17
        /*002a*/ 	.short	(.L_115 - .L_114)
.L_114:
        /*002c*/ 	.word	0x00000000
        /*0030*/ 	.short	0x0001
        /*0032*/ 	.short	0x0008
        /*0034*/ 	.byte	0x00, 0xf5, 0x21, 0x00


	//----- nvinfo : EIATTR_KPARAM_INFO
	.align		4
.L_115:
        /*0038*/ 	.byte	0x04, 0x17
        /*003a*/ 	.short	(.L_117 - .L_116)
.L_116:
        /*003c*/ 	.word	0x00000000
        /*0040*/ 	.short	0x0000
        /*0042*/ 	.short	0x0000
        /*0044*/ 	.byte	0x00, 0xf5, 0x21, 0x00


	//----- nvinfo : EIATTR_SPARSE_MMA_MASK
	.align		4
.L_117:
        /*0048*/ 	.byte	0x03, 0x50
        /*004a*/ 	.short	0x0000


	//----- nvinfo : EIATTR_MAXREG_COUNT
	.align		4
        /*004c*/ 	.byte	0x03, 0x1b
        /*004e*/ 	.short	0x00ff


	//----- nvinfo : EIATTR_MERCURY_ISA_VERSION
	.align		4
        /*0050*/ 	.byte	0x03, 0x5f
        /*0052*/ 	.short	0x0101


	//----- nvinfo : EIATTR_VRC_CTA_INIT_COUNT
	.align		4
        /*0054*/ 	.byte	0x02, 0x4a
	.zero		1
	.zero		1


	//----- nvinfo : EIATTR_EXIT_INSTR_OFFSETS
	.align		4
        /*0058*/ 	.byte	0x04, 0x1c
        /*005a*/ 	.short	(.L_119 - .L_118)


	//   ....[0]....
.L_118:
        /*005c*/ 	.word	0x00000070


	//   ....[1]....
        /*0060*/ 	.word	0x00000150


	//----- nvinfo : EIATTR_CBANK_PARAM_SIZE
	.align		4
.L_119:
        /*0064*/ 	.byte	0x03, 0x19
        /*0066*/ 	.short	0x001c


	//----- nvinfo : EIATTR_PARAM_CBANK
	.align		4
        /*0068*/ 	.byte	0x04, 0x0a
        /*006a*/ 	.short	(.L_121 - .L_120)
	.align		4
.L_120:
        /*006c*/ 	.word	index@(.nv.constant0._Z13kernelRowSizePiS_S_i)
        /*0070*/ 	.short	0x0380
        /*0072*/ 	.short	0x001c


	//----- nvinfo : EIATTR_SW_WAR
	.align		4
.L_121:
        /*0074*/ 	.byte	0x04, 0x36
        /*0076*/ 	.short	(.L_123 - .L_122)
.L_122:
        /*0078*/ 	.word	0x00000008
.L_123:


//--------------------- .nv.callgraph             --------------------------
	.section	.nv.callgraph,"",@"SHT_CUDA_CALLGRAPH"
	.align	4
	.sectionentsize	8
	.align		4
        /*0000*/ 	.word	0x00000000
	.align		4
        /*0004*/ 	.word	0xffffffff
	.align		4
        /*0008*/ 	.word	0x00000000
	.align		4
        /*000c*/ 	.word	0xfffffffe
	.align		4
        /*0010*/ 	.word	0x00000000
	.align		4
        /*0014*/ 	.word	0xfffffffd
	.align		4
        /*0018*/ 	.word	0x00000000
	.align		4
        /*001c*/ 	.word	0xfffffffc


//--------------------- .text._Z11kernelUpperPiS_PdS_S_S0_i --------------------------
	.section	.text._Z11kernelUpperPiS_PdS_S_S0_i,"ax",@progbits
	.align	128
        .global         _Z11kernelUpperPiS_PdS_S_S0_i
        .type           _Z11kernelUpperPiS_PdS_S_S0_i,@function
        .size           _Z11kernelUpperPiS_PdS_S_S0_i,(.L_x_9 - _Z11kernelUpperPiS_PdS_S_S0_i)
        .other          _Z11kernelUpperPiS_PdS_S_S0_i,@"STO_CUDA_ENTRY STV_DEFAULT"
_Z11kernelUpperPiS_PdS_S_S0_i:
.text._Z11kernelUpperPiS_PdS_S_S0_i:
[----:B------:R-:W-:Y:S01]  /*0000*/  LDC R1, c[0x0][0x37c] ;  /* 0x0000df00ff017b82 */ /* 0x000fe20000000800 */
[----:B------:R-:W0:Y:S07]  /*0010*/  S2R R0, SR_TID.X ;  /* 0x0000000000007919 */ /* 0x000e2e0000002100 */
[----:B------:R-:W0:Y:S01]  /*0020*/  S2UR UR4, SR_CTAID.X ;  /* 0x00000000000479c3 */ /* 0x000e220000002500 */
[----:B------:R-:W1:Y:S07]  /*0030*/  LDCU UR5, c[0x0][0x3b0] ;  /* 0x00007600ff0577ac */ /* 0x000e6e0008000800 */
[----:B------:R-:W0:Y:S02]  /*0040*/  LDC R11, c[0x0][0x360] ;  /* 0x0000d800ff0b7b82 */ /* 0x000e240000000800 */
[----:B0-----:R-:W-:-:S05]  /*0050*/  IMAD R11, R11, UR4, R0 ;  /* 0x000000040b0b7c24 */ /* 0x001fca000f8e0200 */
[----:B-1----:R-:W-:-:S13]  /*0060*/  ISETP.GE.AND P0, PT, R11, UR5, PT ;  /* 0x000000050b007c0c */ /* 0x002fda000bf06270 */
[----:B------:R-:W-:Y:S05]  /*0070*/  @P0 EXIT ;  /* 0x000000000000094d */ /* 0x000fea0003800000 */
[----:B------:R-:W0:Y:S01]  /*0080*/  LDC.64 R2, c[0x0][0x388] ;  /* 0x0000e200ff027b82 */ /* 0x000e220000000a00 */
[----:B------:R-:W1:Y:S07]  /*0090*/  LDCU.64 UR4, c[0x0][0x358] ;  /* 0x00006b00ff0477ac */ /* 0x000e6e0008000a00 */
[----:B------:R-:W2:Y:S08]  /*00a0*/  LDC.64 R4, c[0x0][0x380] ;  /* 0x0000e000ff047b82 */ /* 0x000eb00000000a00 */
[----:B------:R-:W3:Y:S01]  /*00b0*/  LDC.64 R6, c[0x0][0x398] ;  /* 0x0000e600ff067b82 */ /* 0x000ee20000000a00 */
[----:B0-----:R-:W-:-:S07]  /*00c0*/  IMAD.WIDE R2, R11, 0x4, R2 ;  /* 0x000000040b027825 */ /* 0x001fce00078e0202 */
[----:B------:R-:W0:Y:S01]  /*00d0*/  LDC.64 R8, c[0x0][0x390] ;  /* 0x0000e400ff087b82 */ /* 0x000e220000000a00 */
[----:B-1----:R-:W3:Y:S01]  /*00e0*/  LDG.E R3, desc[UR4][R2.64] ;  /* 0x0000000402037981 */ /* 0x002ee2000c1e1900 */
[----:B------:R-:W-:Y:S02]  /*00f0*/  HFMA2 R13, -RZ, RZ, 0, 5.9604644775390625e-08 ;  /* 0x00000001ff0d7431 */ /* 0x000fe400000001ff */
[----:B--2---:R-:W-:-:S06]  /*0100*/  IMAD.WIDE R4, R11, 0x4, R4 ;  /* 0x000000040b047825 */ /* 0x004fcc00078e0204 */
[----:B------:R-:W2:Y:S01]  /*0110*/  LDG.E R5, desc[UR4][R4.64] ;  /* 0x0000000404057981 */ /* 0x000ea2000c1e1900 */
[----:B0-----:R-:W-:Y:S02]  /*0120*/  IMAD.WIDE R8, R11, 0x8, R8 ;  /* 0x000000080b087825 */ /* 0x001fe400078e0208 */
[----:B------:R-:W0:Y:S02]  /*0130*/  LDC.64 R10, c[0x0][0x3a0] ;  /* 0x0000e800ff0a7b82 */ /* 0x000e240000000a00 */
[----:B---3--:R-:W-:-:S06]  /*0140*/  IMAD.WIDE R6, R3, 0x4, R6 ;  /* 0x0000000403067825 */ /* 0x008fcc00078e0206 */
[----:B------:R-:W1:Y:S01]  /*0150*/  LDC.64 R2, c[0x0][0x3a8] ;  /* 0x0000ea00ff027b82 */ /* 0x000e620000000a00 */
[----:B------:R-:W1:Y:S04]  /*0160*/  ATOMG.E.ADD.STRONG.GPU PT, R7, desc[UR4][R6.64], R13 ;  /* 0x8000000d060779a8 */ /* 0x000e6800081ef104 */
[----:B------:R-:W3:Y:S01]  /*0170*/  LDG.E.64 R8, desc[UR4][R8.64] ;  /* 0x0000000408087981 */ /* 0x000ee2000c1e1b00 */
[----:B-1----:R-:W-:-:S04]  /*0180*/  IMAD.WIDE R2, R7, 0x8, R2 ;  /* 0x0000000807027825 */ /* 0x002fc800078e0202 */
[----:B0-----:R-:W-:Y:S01]  /*0190*/  IMAD.WIDE R10, R7, 0x4, R10 ;  /* 0x00000004070a7825 */ /* 0x001fe200078e020a */
[----:B---3--:R-:W-:Y:S04]  /*01a0*/  STG.E.64 desc[UR4][R2.64], R8 ;  /* 0x0000000802007986 */ /* 0x008fe8000c101b04 */
[----:B--2---:R-:W-:Y:S01]  /*01b0*/  STG.E desc[UR4][R10.64], R5 ;  /* 0x000000050a007986 */ /* 0x004fe2000c101904 */
[----:B------:R-:W-:Y:S05]  /*01c0*/  EXIT ;  /* 0x000000000000794d */ /* 0x000fea0003800000 */
.L_x_0:
[----:B------:R-:W-:-:S00]  /*01d0*/  BRA `(.L_x_0) ;  /* 0xfffffffc00fc7947 */ /* 0x000fc0000383ffff */
[----:B------:R-:W-:-:S00]  /*01e0*/  NOP ;  /* 0x0000000000007918 */ /* 0x000fc00000000000 */
        /* <DEDUP_REMOVED lines=9> */
.L_x_9:


//--------------------- .text._Z10kernelDiagPdPiS0_S_i --------------------------
	.section	.text._Z10kernelDiagPdPiS0_S_i,"ax",@progbits
	.align	128
        .global         _Z10kernelDiagPdPiS0_S_i
        .type           _Z10kernelDiagPdPiS0_S_i,@function
        .size           _Z10kernelDiagPdPiS0_S_i,(.L_x_10 - _Z10kernelDiagPdPiS0_S_i)
        .other          _Z10kernelDiagPdPiS0_S_i,@"STO_CUDA_ENTRY STV_DEFAULT"
_Z10kernelDiagPdPiS0_S_i:
.text._Z10kernelDiagPdPiS0_S_i:
        /* <DEDUP_REMOVED lines=9> */
[----:B------:R-:W1:Y:S01]  /*0090*/  LDCU.64 UR4, c[0x0][0x358] ;  /* 0x00006b00ff0477ac */ /* 0x000e620008000a00 */
[----:B------:R-:W-:-:S06]  /*00a0*/  HFMA2 R13, -RZ, RZ, 0, 5.9604644775390625e-08 ;  /* 0x00000001ff0d7431 */ /* 0x000fcc00000001ff */
[----:B------:R-:W2:Y:S08]  /*00b0*/  LDC.64 R4, c[0x0][0x380] ;  /* 0x0000e000ff047b82 */ /* 0x000eb00000000a00 */
[----:B------:R-:W3:Y:S01]  /*00c0*/  LDC.64 R6, c[0x0][0x398] ;  /* 0x0000e600ff067b82 */ /* 0x000ee20000000a00 */
[----:B0-----:R-:W-:-:S07]  /*00d0*/  IMAD.WIDE R2, R11, 0x4, R2 ;  /* 0x000000040b027825 */ /* 0x001fce00078e0202 */
[----:B------:R-:W0:Y:S01]  /*00e0*/  LDC.64 R8, c[0x0][0x390] ;  /* 0x0000e400ff087b82 */ /* 0x000e220000000a00 */
[----:B-1----:R-:W3:Y:S01]  /*00f0*/  ATOMG.E.ADD.STRONG.GPU PT, R3, desc[UR4][R2.64], R13 ;  /* 0x8000000d020379a8 */ /* 0x002ee200081ef104 */
[----:B--2---:R-:W-:-:S06]  /*0100*/  IMAD.WIDE R4, R11, 0x8, R4 ;  /* 0x000000080b047825 */ /* 0x004fcc00078e0204 */
[----:B------:R-:W2:Y:S01]  /*0110*/  LDG.E.64 R4, desc[UR4][R4.64] ;  /* 0x0000000404047981 */ /* 0x000ea2000c1e1b00 */
[----:B---3--:R-:W-:-:S04]  /*0120*/  IMAD.WIDE R6, R3, 0x8, R6 ;  /* 0x0000000803067825 */ /* 0x008fc800078e0206 */
[----:B0-----:R-:W-:Y:S01]  /*0130*/  IMAD.WIDE R8, R3, 0x4, R8 ;  /* 0x0000000403087825 */ /* 0x001fe200078e0208 */
[----:B--2---:R-:W-:Y:S04]  /*0140*/  STG.E.64 desc[UR4][R6.64], R4 ;  /* 0x0000000406007986 */ /* 0x004fe8000c101b04 */
[----:B------:R-:W-:Y:S01]  /*0150*/  STG.E desc[UR4][R8.64], R11 ;  /* 0x0000000b08007986 */ /* 0x000fe2000c101904 */
[----:B------:R-:W-:Y:S05]  /*0160*/  EXIT ;  /* 0x000000000000794d */ /* 0x000fea0003800000 */
.L_x_1:
        /* <DEDUP_REMOVED lines=9> */
.L_x_10:


//--------------------- .text._Z11kernelLowerPiS_PdS_S_S0_i --------------------------
	.section	.text._Z11kernelLowerPiS_PdS_S_S0_i,"ax",@progbits
	.align	128
        .global         _Z11kernelLowerPiS_PdS_S_S0_i
        .type           _Z11kernelLowerPiS_PdS_S_S0_i,@function
        .size           _Z11kernelLowerPiS_PdS_S_S0_i,(.L_x_11 - _Z11kernelLowerPiS_PdS_S_S0_i)
        .other          _Z11kernelLowerPiS_PdS_S_S0_i,@"STO_CUDA_ENTRY STV_DEFAULT"
_Z11kernelLowerPiS_PdS_S_S0_i:
.text._Z11kernelLowerPiS_PdS_S_S0_i:
        /* <DEDUP_REMOVED lines=29> */
.L_x_2:
        /* <DEDUP_REMOVED lines=11> */
.L_x_11:


//--------------------- .text._Z12kernelRowPtrPiS_i --------------------------
	.section	.text._Z12kernelRowPtrPiS_i,"ax",@progbits
	.align	128
        .global         _Z12kernelRowPtrPiS_i
        .type           _Z12kernelRowPtrPiS_i,@function
        .size           _Z12kernelRowPtrPiS_i,(.L_x_12 - _Z12kernelRowPtrPiS_i)
        .other          _Z12kernelRowPtrPiS_i,@"STO_CUDA_ENTRY STV_DEFAULT"
_Z12kernelRowPtrPiS_i:
.text._Z12kernelRowPtrPiS_i:
[----:B------:R-:W-:Y:S01]  /*0000*/  LDC R1, c[0x0][0x37c] ;  /* 0x0000df00ff017b82 */ /* 0x000fe20000000800 */
[----:B------:R-:W0:Y:S07]  /*0010*/  S2R R0, SR_TID.X ;  /* 0x0000000000007919 */ /* 0x000e2e0000002100 */
[----:B------:R-:W0:Y:S01]  /*0020*/  S2UR UR4, SR_CTAID.X ;  /* 0x00000000000479c3 */ /* 0x000e220000002500 */
[----:B------:R-:W1:Y:S07]  /*0030*/  LDCU UR5, c[0x0][0x390] ;  /* 0x00007200ff0577ac */ /* 0x000e6e0008000800 */
[----:B------:R-:W0:Y:S02]  /*0040*/  LDC R5, c[0x0][0x360] ;  /* 0x0000d800ff057b82 */ /* 0x000e240000000800 */
[----:B0-----:R-:W-:-:S05]  /*0050*/  IMAD R5, R5, UR4, R0 ;  /* 0x0000000405057c24 */ /* 0x001fca000f8e0200 */
[----:B------:R-:W-:-:S04]  /*0060*/  ISETP.GE.AND P0, PT, R5, RZ, PT ;  /* 0x000000ff0500720c */ /* 0x000fc80003f06270 */
[----:B-1----:R-:W-:-:S13]  /*0070*/  ISETP.GT.OR P0, PT, R5, UR5, !P0 ;  /* 0x0000000505007c0c */ /* 0x002fda000c704670 */
[----:B------:R-:W-:Y:S05]  /*0080*/  @P0 EXIT ;  /* 0x000000000000094d */ /* 0x000fea0003800000 */
[----:B------:R-:W0:Y:S01]  /*0090*/  LDC.64 R2, c[0x0][0x388] ;  /* 0x0000e200ff027b82 */ /* 0x000e220000000a00 */
[----:B------:R-:W1:Y:S01]  /*00a0*/  LDCU.64 UR6, c[0x0][0x358] ;  /* 0x00006b00ff0677ac */ /* 0x000e620008000a00 */
[----:B0-----:R-:W-:-:S05]  /*00b0*/  IMAD.WIDE.U32 R2, R5, 0x4, R2 ;  /* 0x0000000405027825 */ /* 0x001fca00078e0002 */
[----:B-1----:R0:W5:Y:S01]  /*00c0*/  LDG.E R7, desc[UR6][R2.64] ;  /* 0x0000000602077981 */ /* 0x002162000c1e1900 */
[C---:B------:R-:W-:Y:S01]  /*00d0*/  ISETP.GE.U32.AND P1, PT, R5.reuse, 0x3, PT ;  /* 0x000000030500780c */ /* 0x040fe20003f26070 */
[----:B------:R-:W-:Y:S01]  /*00e0*/  VIADD R0, R5, 0x1 ;  /* 0x0000000105007836 */ /* 0x000fe20000000000 */
[----:B------:R-:W-:Y:S01]  /*00f0*/  BSSY.RECONVERGENT B0, `(.L_x_3) ;  /* 0x000001f000007945 */ /* 0x000fe20003800200 */
[----:B------:R-:W-:-:S03]  /*0100*/  IMAD.MOV.U32 R9, RZ, RZ, RZ ;  /* 0x000000ffff097224 */ /* 0x000fc600078e00ff */
[----:B------:R-:W-:-:S04]  /*0110*/  LOP3.LUT R6, R0, 0x3, RZ, 0xc0, !PT ;  /* 0x0000000300067812 */ /* 0x000fc800078ec0ff */
[----:B------:R-:W-:-:S03]  /*0120*/  ISETP.NE.AND P0, PT, R6, RZ, PT ;  /* 0x000000ff0600720c */ /* 0x000fc60003f05270 */
[----:B0-----:R-:W-:Y:S10]  /*0130*/  @!P1 BRA `(.L_x_4) ;  /* 0x0000000000689947 */ /* 0x001ff40003800000 */
[----:B------:R-:W0:Y:S01]  /*0140*/  LDCU.64 UR4, c[0x0][0x380] ;  /* 0x00007000ff0477ac */ /* 0x000e220008000a00 */
[----:B------:R-:W-:-:S04]  /*0150*/  LOP3.LUT R9, R0, 0xfffffffc, RZ, 0xc0, !PT ;  /* 0xfffffffc00097812 */ /* 0x000fc800078ec0ff */
[----:B------:R-:W-:Y:S01]  /*0160*/  IADD3 R0, PT, PT, -R9, RZ, RZ ;  /* 0x000000ff09007210 */ /* 0x000fe20007ffe1ff */
[----:B0-----:R-:W-:-:S04]  /*0170*/  UIADD3 UR4, UP0, UPT, UR4, 0x8, URZ ;  /* 0x0000000804047890 */ /* 0x001fc8000ff1e0ff */
[----:B------:R-:W-:Y:S02]  /*0180*/  UIADD3.X UR5, UPT, UPT, URZ, UR5, URZ, UP0, !UPT ;  /* 0x00000005ff057290 */ /* 0x000fe400087fe4ff */
[----:B------:R-:W-:-:S04]  /*0190*/  IMAD.U32 R8, RZ, RZ, UR4 ;  /* 0x00000004ff087e24 */ /* 0x000fc8000f8e00ff */
[----:B------:R-:W-:-:S07]  /*01a0*/  IMAD.U32 R11, RZ, RZ, UR5 ;  /* 0x00000005ff0b7e24 */ /* 0x000fce000f8e00ff */
.L_x_5:
[----:B------:R-:W-:Y:S01]  /*01b0*/  MOV R4, R8 ;  /* 0x0000000800047202 */ /* 0x000fe20000000f00 */
[----:B------:R-:W-:-:S05]  /*01c0*/  IMAD.MOV.U32 R5, RZ, RZ, R11 ;  /* 0x000000ffff057224 */ /* 0x000fca00078e000b */
[----:B------:R-:W2:Y:S02]  /*01d0*/  LDG.E R8, desc[UR6][R4.64+-0x8] ;  /* 0xfffff80604087981 */ /* 0x000ea4000c1e1900 */
[----:B--2--5:R-:W-:-:S05]  /*01e0*/  IMAD.IADD R11, R8, 0x1, R7 ;  /* 0x00000001080b7824 */ /* 0x024fca00078e0207 */
[----:B------:R0:W-:Y:S04]  /*01f0*/  STG.E desc[UR6][R2.64], R11 ;  /* 0x0000000b02007986 */ /* 0x0001e8000c101906 */
[----:B------:R-:W2:Y:S02]  /*0200*/  LDG.E R8, desc[UR6][R4.64+-0x4] ;  /* 0xfffffc0604087981 */ /* 0x000ea4000c1e1900 */
[----:B-12---:R-:W-:-:S05]  /*0210*/  IADD3 R13, PT, PT, R11, R8, RZ ;  /* 0x000000080b0d7210 */ /* 0x006fca0007ffe0ff */
[----:B------:R1:W-:Y:S04]  /*0220*/  STG.E desc[UR6][R2.64], R13 ;  /* 0x0000000d02007986 */ /* 0x0003e8000c101906 */
[----:B------:R-:W2:Y:S02]  /*0230*/  LDG.E R8, desc[UR6][R4.64] ;  /* 0x0000000604087981 */ /* 0x000ea4000c1e1900 */
[----:B--2---:R-:W-:-:S05]  /*0240*/  IMAD.IADD R15, R13, 0x1, R8 ;  /* 0x000000010d0f7824 */ /* 0x004fca00078e0208 */
[----:B------:R1:W-:Y:S04]  /*0250*/  STG.E desc[UR6][R2.64], R15 ;  /* 0x0000000f02007986 */ /* 0x0003e8000c101906 */
[----:B------:R-:W2:Y:S01]  /*0260*/  LDG.E R8, desc[UR6][R4.64+0x4] ;  /* 0x0000040604087981 */ /* 0x000ea2000c1e1900 */
[----:B------:R-:W-:-:S04]  /*0270*/  IADD3 R0, PT, PT, R0, 0x4, RZ ;  /* 0x0000000400007810 */ /* 0x000fc80007ffe0ff */
[----:B------:R-:W-:Y:S01]  /*0280*/  ISETP.NE.AND P1, PT, R0, RZ, PT ;  /* 0x000000ff0000720c */ /* 0x000fe20003f25270 */
[----:B--2---:R-:W-:Y:S01]  /*0290*/  IMAD.IADD R7, R15, 0x1, R8 ;  /* 0x000000010f077824 */ /* 0x004fe200078e0208 */
[----:B------:R-:W-:-:S04]  /*02a0*/  IADD3 R8, P2, PT, R4, 0x10, RZ ;  /* 0x0000001004087810 */ /* 0x000fc80007f5e0ff */
[----:B------:R1:W-:Y:S01]  /*02b0*/  STG.E desc[UR6][R2.64], R7 ;  /* 0x0000000702007986 */ /* 0x0003e2000c101906 */
[----:B0-----:R-:W-:-:S06]  /*02c0*/  IMAD.X R11, RZ, RZ, R5, P2 ;  /* 0x000000ffff0b7224 */ /* 0x001fcc00010e0605 */
[----:B------:R-:W-:Y:S05]  /*02d0*/  @P1 BRA `(.L_x_5) ;  /* 0xfffffffc00b41947 */ /* 0x000fea000383ffff */
.L_x_4:
[----:B------:R-:W-:Y:S05]  /*02e0*/  BSYNC.RECONVERGENT B0 ;  /* 0x0000000000007941 */ /* 0x000fea0003800200 */
.L_x_3:
[----:B------:R-:W-:Y:S05]  /*02f0*/  @!P0 EXIT ;  /* 0x000000000000894d */ /* 0x000fea0003800000 */
[----:B------:R-:W0:Y:S01]  /*0300*/  LDC.64 R4, c[0x0][0x380] ;  /* 0x0000e000ff047b82 */ /* 0x000e220000000a00 */
[----:B------:R-:W-:Y:S02]  /*0310*/  IMAD.MOV R6, RZ, RZ, -R6 ;  /* 0x000000ffff067224 */ /* 0x000fe400078e0a06 */
[----:B0-----:R-:W-:-:S07]  /*0320*/  IMAD.WIDE.U32 R4, R9, 0x4, R4 ;  /* 0x0000000409047825 */ /* 0x001fce00078e0004 */
.L_x_6:
[----:B0-----:R0:W1:Y:S01]  /*0330*/  LDG.E R0, desc[UR6][R4.64] ;  /* 0x0000000604007981 */ /* 0x001062000c1e1900 */
[----:B------:R-:W-:-:S05]  /*0340*/  VIADD R6, R6, 0x1 ;  /* 0x0000000106067836 */ /* 0x000fca0000000000 */
[----:B------:R-:W-:Y:S02]  /*0350*/  ISETP.NE.AND P0, PT, R6, RZ, PT ;  /* 0x000000ff0600720c */ /* 0x000fe40003f05270 */
[----:B0-----:R-:W-:-:S04]  /*0360*/  IADD3 R4, P1, PT, R4, 0x4, RZ ;  /* 0x0000000404047810 */ /* 0x001fc80007f3e0ff */
[----:B------:R-:W-:Y:S02]  /*0370*/  IADD3.X R5, PT, PT, RZ, R5, RZ, P1, !PT ;  /* 0x00000005ff057210 */ /* 0x000fe40000ffe4ff */
[----:B-1---5:R-:W-:-:S05]  /*0380*/  IADD3 R7, PT, PT, R0, R7, RZ ;  /* 0x0000000700077210 */ /* 0x022fca0007ffe0ff */
[----:B------:R0:W-:Y:S01]  /*0390*/  STG.E desc[UR6][R2.64], R7 ;  /* 0x0000000702007986 */ /* 0x0001e2000c101906 */
[----:B------:R-:W-:Y:S05]  /*03a0*/  @P0 BRA `(.L_x_6) ;  /* 0xfffffffc00e00947 */ /* 0x000fea000383ffff */
[----:B------:R-:W-:Y:S05]  /*03b0*/  EXIT ;  /* 0x000000000000794d */ /* 0x000fea0003800000 */
.L_x_7:
        /* <DEDUP_REMOVED lines=12> */
.L_x_12:


//--------------------- .text._Z13kernelRowSizePiS_S_i --------------------------
	.section	.text._Z13kernelRowSizePiS_S_i,"ax",@progbits
	.align	128
        .global         _Z13kernelRowSizePiS_S_i
        .type           _Z13kernelRowSizePiS_S_i,@function
        .size           _Z13kernelRowSizePiS_S_i,(.L_x_13 - _Z13kernelRowSizePiS_S_i)
        .other          _Z13kernelRowSizePiS_S_i,@"STO_CUDA_ENTRY STV_DEFAULT"
_Z13kernelRowSizePiS_S_i:
.text._Z13kernelRowSizePiS_S_i:
        /* <DEDUP_REMOVED lines=12> */
[----:B0-----:R-:W-:-:S06]  /*00c0*/  IMAD.WIDE R2, R11, 0x4, R2 ;  /* 0x000000040b027825 */ /* 0x001fcc00078e0202 */
[----:B-1----:R-:W2:Y:S01]  /*00d0*/  LDG.E R3, desc[UR4][R2.64] ;  /* 0x0000000402037981 */ /* 0x002ea2000c1e1900 */
[----:B------:R-:W-:Y:S02]  /*00e0*/  HFMA2 R13, -RZ, RZ, 0, 5.9604644775390625e-08 ;  /* 0x00000001ff0d7431 */ /* 0x000fe400000001ff */
[----:B---3--:R-:W-:-:S04]  /*00f0*/  IMAD.WIDE R6, R11, 0x4, R6 ;  /* 0x000000040b067825 */ /* 0x008fc800078e0206 */
[----:B--2---:R-:W-:-:S05]  /*0100*/  IMAD.WIDE R4, R3, 0x4, R8 ;  /* 0x0000000403047825 */ /* 0x004fca00078e0208 */
[----:B------:R-:W-:Y:S04]  /*0110*/  REDG.E.ADD.STRONG.GPU desc[UR4][R4.64+0x4], R13 ;  /* 0x0000040d0400798e */ /* 0x000fe8000c12e104 */
[----:B------:R-:W2:Y:S02]  /*0120*/  LDG.E R7, desc[UR4][R6.64] ;  /* 0x0000000406077981 */ /* 0x000ea4000c1e1900 */
[----:B--2---:R-:W-:-:S05]  /*0130*/  IMAD.WIDE R8, R7, 0x4, R8 ;  /* 0x0000000407087825 */ /* 0x004fca00078e0208 */
[----:B------:R-:W-:Y:S01]  /*0140*/  REDG.E.ADD.STRONG.GPU desc[UR4][R8.64+0x4], R13 ;  /* 0x0000040d0800798e */ /* 0x000fe2000c12e104 */
[----:B------:R-:W-:Y:S05]  /*0150*/  EXIT ;  /* 0x000000000000794d */ /* 0x000fea0003800000 */
.L_x_8:
        /* <DEDUP_REMOVED lines=10> */
.L_x_13:


//--------------------- .nv.shared.reserved.0     --------------------------
	.section	.nv.shared.reserved.0,"aw",@nobits
	.weak		__nv_reservedSMEM_offset_0_alias
	.size		__nv_reservedSMEM_offset_0_alias, 0, 64
	.other		__nv_reservedSMEM_offset_0_alias,@"STO_CUDA_RESERVED_SHARED STV_DEFAULT"
__nv_reservedSMEM_offset_0_alias:
	.zero		0
	.zero		64


//--------------------- .nv.constant0._Z11kernelUpperPiS_PdS_S_S0_i --------------------------
	.section	.nv.constant0._Z11kernelUpperPiS_PdS_S_S0_i,"a",@progbits
	.sectionflags	@""
	.align	4
.nv.constant0._Z11kernelUpperPiS_PdS_S_S0_i:
	.zero		948


//--------------------- .nv.constant0._Z10kernelDiagPdPiS0_S_i --------------------------
	.section	.nv.constant0._Z10kernelDiagPdPiS0_S_i,"a",@progbits
	.sectionflags	@""
	.align	4
.nv.constant0._Z10kernelDiagPdPiS0_S_i:
	.zero		932


//--------------------- .nv.constant0._Z11kernelLowerPiS_PdS_S_S0_i --------------------------
	.section	.nv.constant0._Z11kernelLowerPiS_PdS_S_S0_i,"a",@progbits
	.sectionflags	@""
	.align	4
.nv.constant0._Z11kernelLowerPiS_PdS_S_S0_i:
	.zero		948


//--------------------- .nv.constant0._Z12kernelRowPtrPiS_i --------------------------
	.section	.nv.constant0._Z12kernelRowPtrPiS_i,"a",@progbits
	.sectionflags	@""
	.align	4
.nv.constant0._Z12kernelRowPtrPiS_i:
	.zero		916


//--------------------- .nv.constant0._Z13kernelRowSizePiS_S_i --------------------------
	.section	.nv.constant0._Z13kernelRowSizePiS_S_i,"a",@progbits
	.sectionflags	@""
	.align	4
.nv.constant0._Z13kernelRowSizePiS_S_i:
	.zero		924


//--------------------- SYMBOLS --------------------------

	.type		.nv.reservedSmem.offset0,@object
	.size		.nv.reservedSmem.offset0,0x4
